//
// Generated by NVIDIA NVVM Compiler
//
// Compiler Build ID: CL-36424714
// Cuda compilation tools, release 13.0, V13.0.88
// Based on NVVM 20.0.0
//

.version 9.0
.target sm_100
.address_size 64

	// .globl	_Z11init_kernelv
.global .align 4 .b8 d_A[8388608];
.global .align 4 .f32 d_sum;
// _ZZ21HybridReductionKernelvE3sum has been demoted

.visible .entry _Z11init_kernelv()
{
	.reg .b32 	%r<2>;

	mov.b32 	%r1, 0;
	st.global.u32 	[d_sum], %r1;
	ret;

}
	// .globl	_Z21HybridReductionKernelv
.visible .entry _Z21HybridReductionKernelv()
{
	.reg .pred 	%p<6>;
	.reg .b32 	%r<14>;
	.reg .b32 	%f<7>;
	.reg .b64 	%rd<4>;
	// demoted variable
	.shared .align 4 .b8 _ZZ21HybridReductionKernelvE3sum[1024];
	mov.u32 	%r1, %tid.x;
	mov.u32 	%r13, %ntid.x;
	mov.u32 	%r7, %ctaid.x;
	mad.lo.s32 	%r3, %r13, %r7, %r1;
	setp.gt.s32 	%p1, %r3, 2097151;
	shl.b32 	%r8, %r1, 2;
	mov.u32 	%r9, _ZZ21HybridReductionKernelvE3sum;
	add.s32 	%r4, %r9, %r8;
	@%p1 bra 	$L__BB1_2;
	mul.wide.s32 	%rd1, %r3, 4;
	mov.u64 	%rd2, d_A;
	add.s64 	%rd3, %rd2, %rd1;
	ld.global.f32 	%f1, [%rd3];
	st.shared.f32 	[%r4], %f1;
	bra.uni 	$L__BB1_3;
$L__BB1_2:
	mov.b32 	%r10, 0;
	st.shared.u32 	[%r4], %r10;
$L__BB1_3:
	bar.sync 	0;
	setp.lt.u32 	%p2, %r13, 2;
	@%p2 bra 	$L__BB1_7;
$L__BB1_4:
	shr.u32 	%r6, %r13, 1;
	setp.ge.u32 	%p3, %r1, %r6;
	@%p3 bra 	$L__BB1_6;
	shl.b32 	%r11, %r6, 2;
	add.s32 	%r12, %r4, %r11;
	ld.shared.f32 	%f2, [%r12];
	ld.shared.f32 	%f3, [%r4];
	add.f32 	%f4, %f2, %f3;
	st.shared.f32 	[%r4], %f4;
$L__BB1_6:
	bar.sync 	0;
	setp.gt.u32 	%p4, %r13, 3;
	mov.u32 	%r13, %r6;
	@%p4 bra 	$L__BB1_4;
$L__BB1_7:
	setp.ne.s32 	%p5, %r1, 0;
	@%p5 bra 	$L__BB1_9;
	ld.shared.f32 	%f5, [_ZZ21HybridReductionKernelvE3sum];
	atom.global.add.f32 	%f6, [d_sum], %f5;
$L__BB1_9:
	ret;

}


// ===== COMPILED SASS (sm_100) =====

	.target	sm_100

	.elftype	@"ET_EXEC"


//--------------------- .note.nv.tkinfo           --------------------------
	.section	.note.nv.tkinfo,"",@"SHT_NOTE"
	.sectionflags	@"SHF_NOTE_NV_TKINFO"
	.tkinfo
        /*0018*/ 	.word	0x00000002
        /*0030*/ 	.string	""
        /*0030*/ 	.string	"ptxas"
        /*0030*/ 	.string	"Cuda compilation tools, release 13.0, V13.0.88"
        /*0030*/ 	.string	"Build cuda_13.0.r13.0/compiler.36424714_0"
        /*0030*/ 	.string	"-arch sm_100 -m 64 "



//--------------------- .note.nv.cuinfo           --------------------------
	.section	.note.nv.cuinfo,"",@"SHT_NOTE"
	.sectionflags	@"SHF_NOTE_NV_CUINFO"
        /*0018*/ 	.short	0x0002
        /*001a*/ 	.short	0x0064
        /*001c*/ 	.short	0x0082
	.zero		2


//--------------------- .nv.info                  --------------------------
	.section	.nv.info,"",@"SHT_CUDA_INFO"
	.align	4


	//----- nvinfo : EIATTR_REGCOUNT
	.align		4
        /*0000*/ 	.byte	0x04, 0x2f
        /*0002*/ 	.short	(.L_3 - .L_2)
	.align		4
.L_2:
        /*0004*/ 	.word	index@(_Z11init_kernelv)
        /*0008*/ 	.word	0x00000006


	//----- nvinfo : EIATTR_FRAME_SIZE
	.align		4
.L_3:
        /*000c*/ 	.byte	0x04, 0x11
        /*000e*/ 	.short	(.L_5 - .L_4)
	.align		4
.L_4:
        /*0010*/ 	.word	index@(_Z11init_kernelv)
        /*0014*/ 	.word	0x00000000


	//----- nvinfo : EIATTR_REGCOUNT
	.align		4
.L_5:
        /*0018*/ 	.byte	0x04, 0x2f
        /*001a*/ 	.short	(.L_7 - .L_6)
	.align		4
.L_6:
        /*001c*/ 	.word	index@(_Z21HybridReductionKernelv)
        /*0020*/ 	.word	0x00000009


	//----- nvinfo : EIATTR_FRAME_SIZE
	.align		4
.L_7:
        /*0024*/ 	.byte	0x04, 0x11
        /*0026*/ 	.short	(.L_9 - .L_8)
	.align		4
.L_8:
        /*0028*/ 	.word	index@(_Z21HybridReductionKernelv)
        /*002c*/ 	.word	0x00000000


	//----- nvinfo : EIATTR_MIN_STACK_SIZE
	.align		4
.L_9:
        /*0030*/ 	.byte	0x04, 0x12
        /*0032*/ 	.short	(.L_11 - .L_10)
	.align		4
.L_10:
        /*0034*/ 	.word	index@(_Z21HybridReductionKernelv)
        /*0038*/ 	.word	0x00000000


	//----- nvinfo : EIATTR_MIN_STACK_SIZE
	.align		4
.L_11:
        /*003c*/ 	.byte	0x04, 0x12
        /*003e*/ 	.short	(.L_13 - .L_12)
	.align		4
.L_12:
        /*0040*/ 	.word	index@(_Z11init_kernelv)
        /*0044*/ 	.word	0x00000000
.L_13:


//--------------------- .nv.compat                --------------------------
	.section	.nv.compat,"",@"SHT_CUDA_COMPAT_INFO"
	.align	4
        /*0000*/ 	.byte	0x02, 0x09, 0x00, 0x00, 0x02, 0x02, 0x01, 0x00, 0x02, 0x05, 0x05, 0x00, 0x03, 0x07, 0x01, 0x01
        /*0010*/ 	.byte	0x02, 0x03, 0x00, 0x00, 0x02, 0x06, 0x01, 0x00, 0x04, 0x0b, 0x08, 0x00, 0x09, 0x00, 0x00, 0x00
        /*0020*/ 	.byte	0x00, 0x00, 0x00, 0x00


//--------------------- .nv.info._Z21HybridReductionKernelv --------------------------
	.section	.nv.info._Z21HybridReductionKernelv,"",@"SHT_CUDA_INFO"
	.sectionflags	@""
	.align	4


	//----- nvinfo : EIATTR_CUDA_API_VERSION
	.align		4
        /*0000*/ 	.byte	0x04, 0x37
        /*0002*/ 	.short	(.L_15 - .L_14)
.L_14:
        /*0004*/ 	.word	0x00000082


	//----- nvinfo : EIATTR_SPARSE_MMA_MASK
	.align		4
.L_15:
        /*0008*/ 	.byte	0x03, 0x50
        /*000a*/ 	.short	0x0000


	//----- nvinfo : EIATTR_MAXREG_COUNT
	.align		4
        /*000c*/ 	.byte	0x03, 0x1b
        /*000e*/ 	.short	0x00ff


	//----- nvinfo : EIATTR_NUM_BARRIERS
	.align		4
        /*0010*/ 	.byte	0x02, 0x4c
        /*0012*/ 	.byte	0x01
	.zero		1


	//----- nvinfo : EIATTR_MERCURY_ISA_VERSION
	.align		4
        /*0014*/ 	.byte	0x03, 0x5f
        /*0016*/ 	.short	0x0101


	//----- nvinfo : EIATTR_VRC_CTA_INIT_COUNT
	.align		4
        /*0018*/ 	.byte	0x02, 0x4a
	.zero		1
	.zero		1


	//----- nvinfo : EIATTR_EXIT_INSTR_OFFSETS
	.align		4
        /*001c*/ 	.byte	0x04, 0x1c
        /*001e*/ 	.short	(.L_17 - .L_16)


	//   ....[0]....
.L_16:
        /*0020*/ 	.word	0x00000200


	//   ....[1]....
        /*0024*/ 	.word	0x00000270


	//----- nvinfo : EIATTR_SW_WAR
	.align		4
.L_17:
        /*0028*/ 	.byte	0x04, 0x36
        /*002a*/ 	.short	(.L_19 - .L_18)
.L_18:
        /*002c*/ 	.word	0x00000008
.L_19:


//--------------------- .nv.info._Z11init_kernelv --------------------------
	.section	.nv.info._Z11init_kernelv,"",@"SHT_CUDA_INFO"
	.sectionflags	@""
	.align	4


	//----- nvinfo : EIATTR_CUDA_API_VERSION
	.align		4
        /*0000*/ 	.byte	0x04, 0x37
        /*0002*/ 	.short	(.L_21 - .L_20)
.L_20:
        /*0004*/ 	.word	0x00000082


	//----- nvinfo : EIATTR_SPARSE_MMA_MASK
	.align		4
.L_21:
        /*0008*/ 	.byte	0x03, 0x50
        /*000a*/ 	.short	0x0000


	//----- nvinfo : EIATTR_MAXREG_COUNT
	.align		4
        /*000c*/ 	.byte	0x03, 0x1b
        /*000e*/ 	.short	0x00ff


	//----- nvinfo : EIATTR_MERCURY_ISA_VERSION
	.align		4
        /*0010*/ 	.byte	0x03, 0x5f
        /*0012*/ 	.short	0x0101


	//----- nvinfo : EIATTR_VRC_CTA_INIT_COUNT
	.align		4
        /*0014*/ 	.byte	0x02, 0x4a
	.zero		1
	.zero		1


	//----- nvinfo : EIATTR_EXIT_INSTR_OFFSETS
	.align		4
        /*0018*/ 	.byte	0x04, 0x1c
        /*001a*/ 	.short	(.L_23 - .L_22)


	//   ....[0]....
.L_22:
        /*001c*/ 	.word	0x00000040


	//----- nvinfo : EIATTR_SW_WAR
	.align		4
.L_23:
        /*0020*/ 	.byte	0x04, 0x36
        /*0022*/ 	.short	(.L_25 - .L_24)
.L_24:
        /*0024*/ 	.word	0x00000008
.L_25:


//--------------------- .nv.callgraph             --------------------------
	.section	.nv.callgraph,"",@"SHT_CUDA_CALLGRAPH"
	.align	4
	.sectionentsize	8
	.align		4
        /*0000*/ 	.word	0x00000000
	.align		4
        /*0004*/ 	.word	0xffffffff
	.align		4
        /*0008*/ 	.word	0x00000000
	.align		4
        /*000c*/ 	.word	0xfffffffe
	.align		4
        /*0010*/ 	.word	0x00000000
	.align		4
        /*0014*/ 	.word	0xfffffffd
	.align		4
        /*0018*/ 	.word	0x00000000
	.align		4
        /*001c*/ 	.word	0xfffffffc


//--------------------- .nv.constant4             --------------------------
	.section	.nv.constant4,"a",@progbits
	.align	8
	.align		8
.nv.constant4:
        /*0000*/ 	.dword	d_A
	.align		8
        /*0008*/ 	.dword	d_sum


//--------------------- .text._Z21HybridReductionKernelv --------------------------
	.section	.text._Z21HybridReductionKernelv,"ax",@progbits
	.align	128
        .global         _Z21HybridReductionKernelv
        .type           _Z21HybridReductionKernelv,@function
        .size           _Z21HybridReductionKernelv,(.L_x_4 - _Z21HybridReductionKernelv)
        .other          _Z21HybridReductionKernelv,@"STO_CUDA_ENTRY STV_DEFAULT"
_Z21HybridReductionKernelv:
.text._Z21HybridReductionKernelv:
[----:B------:R-:W-:Y:S01]  /*0000*/  LDC R1, c[0x0][0x37c] ;  /* 0x0000df00ff017b82 */ /* 0x000fe20000000800 */
[----:B------:R-:W0:Y:S01]  /*0010*/  S2R R6, SR_TID.X ;  /* 0x0000000000067919 */ /* 0x000e220000002100 */
[----:B------:R-:W0:Y:S01]  /*0020*/  LDCU UR8, c[0x0][0x360] ;  /* 0x00006c00ff0877ac */ /* 0x000e220008000800 */
[----:B------:R-:W0:Y:S01]  /*0030*/  S2R R5, SR_CTAID.X ;  /* 0x0000000000057919 */ /* 0x000e220000002500 */
[----:B------:R-:W1:Y:S01]  /*0040*/  LDCU.64 UR6, c[0x0][0x358] ;  /* 0x00006b00ff0677ac */ /* 0x000e620008000a00 */
[----:B0-----:R-:W-:-:S05]  /*0050*/  IMAD R5, R5, UR8, R6 ;  /* 0x0000000805057c24 */ /* 0x001fca000f8e0206 */
[----:B------:R-:W-:-:S13]  /*0060*/  ISETP.GT.AND P1, PT, R5, 0x1fffff, PT ;  /* 0x001fffff0500780c */ /* 0x000fda0003f24270 */
[----:B------:R-:W0:Y:S02]  /*0070*/  @!P1 LDC.64 R2, c[0x4][RZ] ;  /* 0x01000000ff029b82 */ /* 0x000e240000000a00 */
[----:B0-----:R-:W-:-:S06]  /*0080*/  @!P1 IMAD.WIDE R2, R5, 0x4, R2 ;  /* 0x0000000405029825 */ /* 0x001fcc00078e0202 */
[----:B-1----:R-:W2:Y:S01]  /*0090*/  @!P1 LDG.E R3, desc[UR6][R2.64] ;  /* 0x0000000602039981 */ /* 0x002ea2000c1e1900 */
[----:B------:R-:W0:Y:S01]  /*00a0*/  S2UR UR5, SR_CgaCtaId ;  /* 0x00000000000579c3 */ /* 0x000e220000008800 */
[----:B------:R-:W-:Y:S01]  /*00b0*/  IMAD.U32 R4, RZ, RZ, UR8 ;  /* 0x00000008ff047e24 */ /* 0x000fe2000f8e00ff */
[----:B------:R-:W-:Y:S01]  /*00c0*/  UMOV UR4, 0x400 ;  /* 0x0000040000047882 */ /* 0x000fe20000000000 */
[----:B------:R-:W-:-:S03]  /*00d0*/  ISETP.NE.AND P0, PT, R6, RZ, PT ;  /* 0x000000ff0600720c */ /* 0x000fc60003f05270 */
[----:B------:R-:W-:Y:S01]  /*00e0*/  ISETP.GE.U32.AND P2, PT, R4, 0x2, PT ;  /* 0x000000020400780c */ /* 0x000fe20003f46070 */
[----:B0-----:R-:W-:-:S06]  /*00f0*/  ULEA UR4, UR5, UR4, 0x18 ;  /* 0x0000000405047291 */ /* 0x001fcc000f8ec0ff */
[----:B------:R-:W-:-:S05]  /*0100*/  LEA R0, R6, UR4, 0x2 ;  /* 0x0000000406007c11 */ /* 0x000fca000f8e10ff */
[----:B--2---:R0:W-:Y:S04]  /*0110*/  @!P1 STS [R0], R3 ;  /* 0x0000000300009388 */ /* 0x0041e80000000800 */
[----:B------:R0:W-:Y:S01]  /*0120*/  @P1 STS [R0], RZ ;  /* 0x000000ff00001388 */ /* 0x0001e20000000800 */
[----:B------:R-:W-:Y:S06]  /*0130*/  BAR.SYNC.DEFER_BLOCKING 0x0 ;  /* 0x0000000000007b1d */ /* 0x000fec0000010000 */
[----:B------:R-:W-:Y:S05]  /*0140*/  @!P2 BRA `(.L_x_0) ;  /* 0x00000000002ca947 */ /* 0x000fea0003800000 */
.L_x_1:
[----:B------:R-:W-:-:S04]  /*0150*/  SHF.R.U32.HI R5, RZ, 0x1, R4 ;  /* 0x00000001ff057819 */ /* 0x000fc80000011604 */
[----:B------:R-:W-:-:S13]  /*0160*/  ISETP.GE.U32.AND P1, PT, R6, R5, PT ;  /* 0x000000050600720c */ /* 0x000fda0003f26070 */
[----:B------:R-:W-:Y:S01]  /*0170*/  @!P1 IMAD R2, R5, 0x4, R0 ;  /* 0x0000000405029824 */ /* 0x000fe200078e0200 */
[----:B0-----:R-:W-:Y:S05]  /*0180*/  @!P1 LDS R3, [R0] ;  /* 0x0000000000039984 */ /* 0x001fea0000000800 */
[----:B------:R-:W0:Y:S02]  /*0190*/  @!P1 LDS R2, [R2] ;  /* 0x0000000002029984 */ /* 0x000e240000000800 */
[----:B0-----:R-:W-:-:S05]  /*01a0*/  @!P1 FADD R3, R2, R3 ;  /* 0x0000000302039221 */ /* 0x001fca0000000000 */
[----:B------:R1:W-:Y:S01]  /*01b0*/  @!P1 STS [R0], R3 ;  /* 0x0000000300009388 */ /* 0x0003e20000000800 */
[----:B------:R-:W-:Y:S01]  /*01c0*/  BAR.SYNC.DEFER_BLOCKING 0x0 ;  /* 0x0000000000007b1d */ /* 0x000fe20000010000 */
[----:B------:R-:W-:Y:S01]  /*01d0*/  ISETP.GT.U32.AND P1, PT, R4, 0x3, PT ;  /* 0x000000030400780c */ /* 0x000fe20003f24070 */
[----:B------:R-:W-:-:S12]  /*01e0*/  IMAD.MOV.U32 R4, RZ, RZ, R5 ;  /* 0x000000ffff047224 */ /* 0x000fd800078e0005 */
[----:B-1----:R-:W-:Y:S05]  /*01f0*/  @P1 BRA `(.L_x_1) ;  /* 0xfffffffc00d41947 */ /* 0x002fea000383ffff */
.L_x_0:
[----:B------:R-:W-:Y:S05]  /*0200*/  @P0 EXIT ;  /* 0x000000000000094d */ /* 0x000fea0003800000 */
[----:B------:R-:W1:Y:S01]  /*0210*/  S2UR UR5, SR_CgaCtaId ;  /* 0x00000000000579c3 */ /* 0x000e620000008800 */
[----:B------:R-:W-:-:S07]  /*0220*/  UMOV UR4, 0x400 ;  /* 0x0000040000047882 */ /* 0x000fce0000000000 */
[----:B0-----:R-:W0:Y:S01]  /*0230*/  LDC.64 R2, c[0x4][0x8] ;  /* 0x01000200ff027b82 */ /* 0x001e220000000a00 */
[----:B-1----:R-:W-:-:S09]  /*0240*/  ULEA UR4, UR5, UR4, 0x18 ;  /* 0x0000000405047291 */ /* 0x002fd2000f8ec0ff */
[----:B------:R-:W0:Y:S04]  /*0250*/  LDS R5, [UR4] ;  /* 0x00000004ff057984 */ /* 0x000e280008000800 */
[----:B0-----:R-:W-:Y:S01]  /*0260*/  REDG.E.ADD.F32.FTZ.RN.STRONG.GPU desc[UR6][R2.64], R5 ;  /* 0x00000005020079a6 */ /* 0x001fe2000c12f306 */
[----:B------:R-:W-:Y:S05]  /*0270*/  EXIT ;  /* 0x000000000000794d */ /* 0x000fea0003800000 */
.L_x_2:
[----:B------:R-:W-:-:S00]  /*0280*/  BRA `(.L_x_2) ;  /* 0xfffffffc00fc7947 */ /* 0x000fc0000383ffff */
[----:B------:R-:W-:-:S00]  /*0290*/  NOP ;  /* 0x0000000000007918 */ /* 0x000fc00000000000 */
        /* <DEDUP_REMOVED lines=14> */
.L_x_4:


//--------------------- .text._Z11init_kernelv    --------------------------
	.section	.text._Z11init_kernelv,"ax",@progbits
	.align	128
        .global         _Z11init_kernelv
        .type           _Z11init_kernelv,@function
        .size           _Z11init_kernelv,(.L_x_5 - _Z11init_kernelv)
        .other          _Z11init_kernelv,@"STO_CUDA_ENTRY STV_DEFAULT"
_Z11init_kernelv:
.text._Z11init_kernelv:
[----:B------:R-:W-:Y:S08]  /*0000*/  LDC R1, c[0x0][0x37c] ;  /* 0x0000df00ff017b82 */ /* 0x000ff00000000800 */
[----:B------:R-:W0:Y:S01]  /*0010*/  LDC.64 R2, c[0x4][0x8] ;  /* 0x01000200ff027b82 */ /* 0x000e220000000a00 */
[----:B------:R-:W0:Y:S02]  /*0020*/  LDCU.64 UR4, c[0x0][0x358] ;  /* 0x00006b00ff0477ac */ /* 0x000e240008000a00 */
[----:B0-----:R-:W-:Y:S01]  /*0030*/  STG.E desc[UR4][R2.64], RZ ;  /* 0x000000ff02007986 */ /* 0x001fe2000c101904 */
[----:B------:R-:W-:Y:S05]  /*0040*/  EXIT ;  /* 0x000000000000794d */ /* 0x000fea0003800000 */
.L_x_3:
        /* <DEDUP_REMOVED lines=11> */
.L_x_5:


//--------------------- .nv.shared._Z21HybridReductionKernelv --------------------------
	.section	.nv.shared._Z21HybridReductionKernelv,"aw",@nobits
	.sectionflags	@""
	.align	4
.nv.shared._Z21HybridReductionKernelv:
	.zero		2048


//--------------------- .nv.shared.reserved.0     --------------------------
	.section	.nv.shared.reserved.0,"aw",@nobits
	.weak		__nv_reservedSMEM_offset_0_alias
	.size		__nv_reservedSMEM_offset_0_alias, 0, 64
	.other		__nv_reservedSMEM_offset_0_alias,@"STO_CUDA_RESERVED_SHARED STV_DEFAULT"
__nv_reservedSMEM_offset_0_alias:
	.zero		0
	.zero		64


//--------------------- .nv.global                --------------------------
	.section	.nv.global,"aw",@nobits
	.align	4
.nv.global:
	.type		d_sum,@object
	.size		d_sum,(d_A - d_sum)
d_sum:
	.zero		4
	.type		d_A,@object
	.size		d_A,(.L_0 - d_A)
d_A:
	.zero		8388608
.L_0:


//--------------------- .nv.constant0._Z21HybridReductionKernelv --------------------------
	.section	.nv.constant0._Z21HybridReductionKernelv,"a",@progbits
	.sectionflags	@""
	.align	4
.nv.constant0._Z21HybridReductionKernelv:
	.zero		896


//--------------------- .nv.constant0._Z11init_kernelv --------------------------
	.section	.nv.constant0._Z11init_kernelv,"a",@progbits
	.sectionflags	@""
	.align	4
.nv.constant0._Z11init_kernelv:
	.zero		896


//--------------------- SYMBOLS --------------------------

	.type		.nv.reservedSmem.offset0,@object
	.size		.nv.reservedSmem.offset0,0x4
	.type		.nv.reservedSmem.cap,@object
	.size		.nv.reservedSmem.cap,0x4
